//
// Generated by NVIDIA NVVM Compiler
//
// Compiler Build ID: CL-36424714
// Cuda compilation tools, release 13.0, V13.0.88
// Based on NVVM 20.0.0
//

.version 9.0
.target sm_100
.address_size 64

	// .globl	_Z20polynomial_expansionPfiiS_

.visible .entry _Z20polynomial_expansionPfiiS_(
	.param .u64 .ptr .align 1 _Z20polynomial_expansionPfiiS__param_0,
	.param .u32 _Z20polynomial_expansionPfiiS__param_1,
	.param .u32 _Z20polynomial_expansionPfiiS__param_2,
	.param .u64 .ptr .align 1 _Z20polynomial_expansionPfiiS__param_3
)
{
	.reg .pred 	%p<11>;
	.reg .b32 	%r<29>;
	.reg .b32 	%f<125>;
	.reg .b64 	%rd<20>;

	ld.param.u64 	%rd10, [_Z20polynomial_expansionPfiiS__param_0];
	ld.param.u32 	%r18, [_Z20polynomial_expansionPfiiS__param_1];
	ld.param.u32 	%r19, [_Z20polynomial_expansionPfiiS__param_2];
	ld.param.u64 	%rd9, [_Z20polynomial_expansionPfiiS__param_3];
	cvta.to.global.u64 	%rd1, %rd10;
	mov.u32 	%r20, %ctaid.x;
	mov.u32 	%r21, %ntid.x;
	mov.u32 	%r22, %tid.x;
	mad.lo.s32 	%r1, %r20, %r21, %r22;
	setp.ge.s32 	%p1, %r1, %r19;
	@%p1 bra 	$L__BB0_15;
	cvta.to.global.u64 	%rd11, %rd9;
	setp.lt.s32 	%p2, %r18, 0;
	mul.wide.s32 	%rd12, %r1, 4;
	add.s64 	%rd2, %rd11, %rd12;
	mov.f32 	%f124, 0f00000000;
	@%p2 bra 	$L__BB0_14;
	ld.global.f32 	%f1, [%rd2];
	add.s32 	%r2, %r18, 1;
	and.b32  	%r3, %r2, 15;
	setp.lt.u32 	%p3, %r18, 15;
	mov.f32 	%f124, 0f00000000;
	mov.f32 	%f114, 0f3F800000;
	mov.b32 	%r26, 0;
	@%p3 bra 	$L__BB0_5;
	and.b32  	%r26, %r2, -16;
	neg.s32 	%r24, %r26;
	add.s64 	%rd18, %rd1, 32;
	mov.f32 	%f124, 0f00000000;
	mov.f32 	%f114, 0f3F800000;
$L__BB0_4:
	.pragma "nounroll";
	ld.global.f32 	%f30, [%rd18+-32];
	fma.rn.f32 	%f31, %f114, %f30, %f124;
	mul.f32 	%f32, %f114, %f1;
	ld.global.f32 	%f33, [%rd18+-28];
	fma.rn.f32 	%f34, %f32, %f33, %f31;
	mul.f32 	%f35, %f32, %f1;
	ld.global.f32 	%f36, [%rd18+-24];
	fma.rn.f32 	%f37, %f35, %f36, %f34;
	mul.f32 	%f38, %f35, %f1;
	ld.global.f32 	%f39, [%rd18+-20];
	fma.rn.f32 	%f40, %f38, %f39, %f37;
	mul.f32 	%f41, %f38, %f1;
	ld.global.f32 	%f42, [%rd18+-16];
	fma.rn.f32 	%f43, %f41, %f42, %f40;
	mul.f32 	%f44, %f41, %f1;
	ld.global.f32 	%f45, [%rd18+-12];
	fma.rn.f32 	%f46, %f44, %f45, %f43;
	mul.f32 	%f47, %f44, %f1;
	ld.global.f32 	%f48, [%rd18+-8];
	fma.rn.f32 	%f49, %f47, %f48, %f46;
	mul.f32 	%f50, %f47, %f1;
	ld.global.f32 	%f51, [%rd18+-4];
	fma.rn.f32 	%f52, %f50, %f51, %f49;
	mul.f32 	%f53, %f50, %f1;
	ld.global.f32 	%f54, [%rd18];
	fma.rn.f32 	%f55, %f53, %f54, %f52;
	mul.f32 	%f56, %f53, %f1;
	ld.global.f32 	%f57, [%rd18+4];
	fma.rn.f32 	%f58, %f56, %f57, %f55;
	mul.f32 	%f59, %f56, %f1;
	ld.global.f32 	%f60, [%rd18+8];
	fma.rn.f32 	%f61, %f59, %f60, %f58;
	mul.f32 	%f62, %f59, %f1;
	ld.global.f32 	%f63, [%rd18+12];
	fma.rn.f32 	%f64, %f62, %f63, %f61;
	mul.f32 	%f65, %f62, %f1;
	ld.global.f32 	%f66, [%rd18+16];
	fma.rn.f32 	%f67, %f65, %f66, %f64;
	mul.f32 	%f68, %f65, %f1;
	ld.global.f32 	%f69, [%rd18+20];
	fma.rn.f32 	%f70, %f68, %f69, %f67;
	mul.f32 	%f71, %f68, %f1;
	ld.global.f32 	%f72, [%rd18+24];
	fma.rn.f32 	%f73, %f71, %f72, %f70;
	mul.f32 	%f74, %f71, %f1;
	ld.global.f32 	%f75, [%rd18+28];
	fma.rn.f32 	%f124, %f74, %f75, %f73;
	mul.f32 	%f114, %f74, %f1;
	add.s32 	%r24, %r24, 16;
	add.s64 	%rd18, %rd18, 64;
	setp.ne.s32 	%p4, %r24, 0;
	@%p4 bra 	$L__BB0_4;
$L__BB0_5:
	setp.eq.s32 	%p5, %r3, 0;
	@%p5 bra 	$L__BB0_14;
	and.b32  	%r9, %r2, 7;
	setp.lt.u32 	%p6, %r3, 8;
	@%p6 bra 	$L__BB0_8;
	mul.wide.u32 	%rd13, %r26, 4;
	add.s64 	%rd14, %rd1, %rd13;
	ld.global.f32 	%f77, [%rd14];
	fma.rn.f32 	%f78, %f114, %f77, %f124;
	mul.f32 	%f79, %f114, %f1;
	ld.global.f32 	%f80, [%rd14+4];
	fma.rn.f32 	%f81, %f79, %f80, %f78;
	mul.f32 	%f82, %f79, %f1;
	ld.global.f32 	%f83, [%rd14+8];
	fma.rn.f32 	%f84, %f82, %f83, %f81;
	mul.f32 	%f85, %f82, %f1;
	ld.global.f32 	%f86, [%rd14+12];
	fma.rn.f32 	%f87, %f85, %f86, %f84;
	mul.f32 	%f88, %f85, %f1;
	ld.global.f32 	%f89, [%rd14+16];
	fma.rn.f32 	%f90, %f88, %f89, %f87;
	mul.f32 	%f91, %f88, %f1;
	ld.global.f32 	%f92, [%rd14+20];
	fma.rn.f32 	%f93, %f91, %f92, %f90;
	mul.f32 	%f94, %f91, %f1;
	ld.global.f32 	%f95, [%rd14+24];
	fma.rn.f32 	%f96, %f94, %f95, %f93;
	mul.f32 	%f97, %f94, %f1;
	ld.global.f32 	%f98, [%rd14+28];
	fma.rn.f32 	%f124, %f97, %f98, %f96;
	mul.f32 	%f114, %f97, %f1;
	add.s32 	%r26, %r26, 8;
$L__BB0_8:
	setp.eq.s32 	%p7, %r9, 0;
	@%p7 bra 	$L__BB0_14;
	and.b32  	%r12, %r2, 3;
	setp.lt.u32 	%p8, %r9, 4;
	@%p8 bra 	$L__BB0_11;
	mul.wide.u32 	%rd15, %r26, 4;
	add.s64 	%rd16, %rd1, %rd15;
	ld.global.f32 	%f100, [%rd16];
	fma.rn.f32 	%f101, %f114, %f100, %f124;
	mul.f32 	%f102, %f114, %f1;
	ld.global.f32 	%f103, [%rd16+4];
	fma.rn.f32 	%f104, %f102, %f103, %f101;
	mul.f32 	%f105, %f102, %f1;
	ld.global.f32 	%f106, [%rd16+8];
	fma.rn.f32 	%f107, %f105, %f106, %f104;
	mul.f32 	%f108, %f105, %f1;
	ld.global.f32 	%f109, [%rd16+12];
	fma.rn.f32 	%f124, %f108, %f109, %f107;
	mul.f32 	%f114, %f108, %f1;
	add.s32 	%r26, %r26, 4;
$L__BB0_11:
	setp.eq.s32 	%p9, %r12, 0;
	@%p9 bra 	$L__BB0_14;
	mul.wide.u32 	%rd17, %r26, 4;
	add.s64 	%rd19, %rd1, %rd17;
	neg.s32 	%r28, %r12;
$L__BB0_13:
	.pragma "nounroll";
	ld.global.f32 	%f110, [%rd19];
	fma.rn.f32 	%f124, %f114, %f110, %f124;
	mul.f32 	%f114, %f114, %f1;
	add.s64 	%rd19, %rd19, 4;
	add.s32 	%r28, %r28, 1;
	setp.ne.s32 	%p10, %r28, 0;
	@%p10 bra 	$L__BB0_13;
$L__BB0_14:
	st.global.f32 	[%rd2], %f124;
$L__BB0_15:
	ret;

}


// ===== COMPILED SASS (sm_100) =====

	.target	sm_100

	.elftype	@"ET_EXEC"


//--------------------- .note.nv.tkinfo           --------------------------
	.section	.note.nv.tkinfo,"",@"SHT_NOTE"
	.sectionflags	@"SHF_NOTE_NV_TKINFO"
	.tkinfo
        /*0018*/ 	.word	0x00000002
        /*0030*/ 	.string	""
        /*0030*/ 	.string	"ptxas"
        /*0030*/ 	.string	"Cuda compilation tools, release 13.0, V13.0.88"
        /*0030*/ 	.string	"Build cuda_13.0.r13.0/compiler.36424714_0"
        /*0030*/ 	.string	"-arch sm_100 -m 64 "



//--------------------- .note.nv.cuinfo           --------------------------
	.section	.note.nv.cuinfo,"",@"SHT_NOTE"
	.sectionflags	@"SHF_NOTE_NV_CUINFO"
        /*0018*/ 	.short	0x0002
        /*001a*/ 	.short	0x0064
        /*001c*/ 	.short	0x0082
	.zero		2


//--------------------- .nv.info                  --------------------------
	.section	.nv.info,"",@"SHT_CUDA_INFO"
	.align	4


	//----- nvinfo : EIATTR_REGCOUNT
	.align		4
        /*0000*/ 	.byte	0x04, 0x2f
        /*0002*/ 	.short	(.L_1 - .L_0)
	.align		4
.L_0:
        /*0004*/ 	.word	index@(_Z20polynomial_expansionPfiiS_)
        /*0008*/ 	.word	0x0000001b


	//----- nvinfo : EIATTR_FRAME_SIZE
	.align		4
.L_1:
        /*000c*/ 	.byte	0x04, 0x11
        /*000e*/ 	.short	(.L_3 - .L_2)
	.align		4
.L_2:
        /*0010*/ 	.word	index@(_Z20polynomial_expansionPfiiS_)
        /*0014*/ 	.word	0x00000000


	//----- nvinfo : EIATTR_MIN_STACK_SIZE
	.align		4
.L_3:
        /*0018*/ 	.byte	0x04, 0x12
        /*001a*/ 	.short	(.L_5 - .L_4)
	.align		4
.L_4:
        /*001c*/ 	.word	index@(_Z20polynomial_expansionPfiiS_)
        /*0020*/ 	.word	0x00000000
.L_5:


//--------------------- .nv.compat                --------------------------
	.section	.nv.compat,"",@"SHT_CUDA_COMPAT_INFO"
	.align	4
        /*0000*/ 	.byte	0x02, 0x09, 0x00, 0x00, 0x02, 0x02, 0x01, 0x00, 0x02, 0x05, 0x05, 0x00, 0x03, 0x07, 0x01, 0x01
        /*0010*/ 	.byte	0x02, 0x03, 0x00, 0x00, 0x02, 0x06, 0x01, 0x00, 0x04, 0x0b, 0x08, 0x00, 0x09, 0x00, 0x00, 0x00
        /*0020*/ 	.byte	0x00, 0x00, 0x00, 0x00


//--------------------- .nv.info._Z20polynomial_expansionPfiiS_ --------------------------
	.section	.nv.info._Z20polynomial_expansionPfiiS_,"",@"SHT_CUDA_INFO"
	.sectionflags	@""
	.align	4


	//----- nvinfo : EIATTR_CUDA_API_VERSION
	.align		4
        /*0000*/ 	.byte	0x04, 0x37
        /*0002*/ 	.short	(.L_7 - .L_6)
.L_6:
        /*0004*/ 	.word	0x00000082


	//----- nvinfo : EIATTR_KPARAM_INFO
	.align		4
.L_7:
        /*0008*/ 	.byte	0x04, 0x17
        /*000a*/ 	.short	(.L_9 - .L_8)
.L_8:
        /*000c*/ 	.word	0x00000000
        /*0010*/ 	.short	0x0003
        /*0012*/ 	.short	0x0010
        /*0014*/ 	.byte	0x00, 0xf5, 0x21, 0x00


	//----- nvinfo : EIATTR_KPARAM_INFO
	.align		4
.L_9:
        /*0018*/ 	.byte	0x04, 0x17
        /*001a*/ 	.short	(.L_11 - .L_10)
.L_10:
        /*001c*/ 	.word	0x00000000
        /*0020*/ 	.short	0x0002
        /*0022*/ 	.short	0x000c
        /*0024*/ 	.byte	0x00, 0xf0, 0x11, 0x00


	//----- nvinfo : EIATTR_KPARAM_INFO
	.align		4
.L_11:
        /*0028*/ 	.byte	0x04, 0x17
        /*002a*/ 	.short	(.L_13 - .L_12)
.L_12:
        /*002c*/ 	.word	0x00000000
        /*0030*/ 	.short	0x0001
        /*0032*/ 	.short	0x0008
        /*0034*/ 	.byte	0x00, 0xf0, 0x11, 0x00


	//----- nvinfo : EIATTR_KPARAM_INFO
	.align		4
.L_13:
        /*0038*/ 	.byte	0x04, 0x17
        /*003a*/ 	.short	(.L_15 - .L_14)
.L_14:
        /*003c*/ 	.word	0x00000000
        /*0040*/ 	.short	0x0000
        /*0042*/ 	.short	0x0000
        /*0044*/ 	.byte	0x00, 0xf5, 0x21, 0x00


	//----- nvinfo : EIATTR_SPARSE_MMA_MASK
	.align		4
.L_15:
        /*0048*/ 	.byte	0x03, 0x50
        /*004a*/ 	.short	0x0000


	//----- nvinfo : EIATTR_MAXREG_COUNT
	.align		4
        /*004c*/ 	.byte	0x03, 0x1b
        /*004e*/ 	.short	0x00ff


	//----- nvinfo : EIATTR_MERCURY_ISA_VERSION
	.align		4
        /*0050*/ 	.byte	0x03, 0x5f
        /*0052*/ 	.short	0x0101


	//----- nvinfo : EIATTR_VRC_CTA_INIT_COUNT
	.align		4
        /*0054*/ 	.byte	0x02, 0x4a
	.zero		1
	.zero		1


	//----- nvinfo : EIATTR_EXIT_INSTR_OFFSETS
	.align		4
        /*0058*/ 	.byte	0x04, 0x1c
        /*005a*/ 	.short	(.L_17 - .L_16)


	//   ....[0]....
.L_16:
        /*005c*/ 	.word	0x00000070


	//   ....[1]....
        /*0060*/ 	.word	0x000009a0


	//----- nvinfo : EIATTR_CBANK_PARAM_SIZE
	.align		4
.L_17:
        /*0064*/ 	.byte	0x03, 0x19
        /*0066*/ 	.short	0x0018


	//----- nvinfo : EIATTR_PARAM_CBANK
	.align		4
        /*0068*/ 	.byte	0x04, 0x0a
        /*006a*/ 	.short	(.L_19 - .L_18)
	.align		4
.L_18:
        /*006c*/ 	.word	index@(.nv.constant0._Z20polynomial_expansionPfiiS_)
        /*0070*/ 	.short	0x0380
        /*0072*/ 	.short	0x0018


	//----- nvinfo : EIATTR_SW_WAR
	.align		4
.L_19:
        /*0074*/ 	.byte	0x04, 0x36
        /*0076*/ 	.short	(.L_21 - .L_20)
.L_20:
        /*0078*/ 	.word	0x00000008
.L_21:


//--------------------- .nv.callgraph             --------------------------
	.section	.nv.callgraph,"",@"SHT_CUDA_CALLGRAPH"
	.align	4
	.sectionentsize	8
	.align		4
        /*0000*/ 	.word	0x00000000
	.align		4
        /*0004*/ 	.word	0xffffffff
	.align		4
        /*0008*/ 	.word	0x00000000
	.align		4
        /*000c*/ 	.word	0xfffffffe
	.align		4
        /*0010*/ 	.word	0x00000000
	.align		4
        /*0014*/ 	.word	0xfffffffd
	.align		4
        /*0018*/ 	.word	0x00000000
	.align		4
        /*001c*/ 	.word	0xfffffffc


//--------------------- .text._Z20polynomial_expansionPfiiS_ --------------------------
	.section	.text._Z20polynomial_expansionPfiiS_,"ax",@progbits
	.align	128
        .global         _Z20polynomial_expansionPfiiS_
        .type           _Z20polynomial_expansionPfiiS_,@function
        .size           _Z20polynomial_expansionPfiiS_,(.L_x_7 - _Z20polynomial_expansionPfiiS_)
        .other          _Z20polynomial_expansionPfiiS_,@"STO_CUDA_ENTRY STV_DEFAULT"
_Z20polynomial_expansionPfiiS_:
.text._Z20polynomial_expansionPfiiS_:
[----:B------:R-:W-:Y:S01]  /*0000*/  LDC R1, c[0x0][0x37c] ;  /* 0x0000df00ff017b82 */ /* 0x000fe20000000800 */
[----:B------:R-:W0:Y:S07]  /*0010*/  S2R R0, SR_TID.X ;  /* 0x0000000000007919 */ /* 0x000e2e0000002100 */
[----:B------:R-:W0:Y:S01]  /*0020*/  S2UR UR4, SR_CTAID.X ;  /* 0x00000000000479c3 */ /* 0x000e220000002500 */
[----:B------:R-:W1:Y:S07]  /*0030*/  LDCU UR5, c[0x0][0x38c] ;  /* 0x00007180ff0577ac */ /* 0x000e6e0008000800 */
[----:B------:R-:W0:Y:S02]  /*0040*/  LDC R5, c[0x0][0x360] ;  /* 0x0000d800ff057b82 */ /* 0x000e240000000800 */
[----:B0-----:R-:W-:-:S05]  /*0050*/  IMAD R5, R5, UR4, R0 ;  /* 0x0000000405057c24 */ /* 0x001fca000f8e0200 */
[----:B-1----:R-:W-:-:S13]  /*0060*/  ISETP.GE.AND P0, PT, R5, UR5, PT ;  /* 0x0000000505007c0c */ /* 0x002fda000bf06270 */
[----:B------:R-:W-:Y:S05]  /*0070*/  @P0 EXIT ;  /* 0x000000000000094d */ /* 0x000fea0003800000 */
[----:B------:R-:W0:Y:S01]  /*0080*/  LDCU UR5, c[0x0][0x388] ;  /* 0x00007100ff0577ac */ /* 0x000e220008000800 */
[----:B------:R-:W1:Y:S01]  /*0090*/  LDC.64 R2, c[0x0][0x390] ;  /* 0x0000e400ff027b82 */ /* 0x000e620000000a00 */
[----:B------:R-:W-:Y:S01]  /*00a0*/  HFMA2 R7, -RZ, RZ, 0, 0 ;  /* 0x00000000ff077431 */ /* 0x000fe200000001ff */
[----:B------:R-:W2:Y:S01]  /*00b0*/  LDCU.64 UR10, c[0x0][0x358] ;  /* 0x00006b00ff0a77ac */ /* 0x000ea20008000a00 */
[----:B0-----:R-:W-:Y:S01]  /*00c0*/  UISETP.GE.AND UP0, UPT, UR5, URZ, UPT ;  /* 0x000000ff0500728c */ /* 0x001fe2000bf06270 */
[----:B-1----:R-:W-:-:S08]  /*00d0*/  IMAD.WIDE R2, R5, 0x4, R2 ;  /* 0x0000000405027825 */ /* 0x002fd000078e0202 */
[----:B--2---:R-:W-:Y:S05]  /*00e0*/  BRA.U !UP0, `(.L_x_0) ;  /* 0x0000000908287547 */ /* 0x004fea000b800000 */
[----:B------:R0:W5:Y:S01]  /*00f0*/  LDG.E R0, desc[UR10][R2.64] ;  /* 0x0000000a02007981 */ /* 0x000162000c1e1900 */
[----:B------:R-:W-:Y:S01]  /*0100*/  UISETP.GE.U32.AND UP1, UPT, UR5, 0xf, UPT ;  /* 0x0000000f0500788c */ /* 0x000fe2000bf26070 */
[----:B------:R-:W-:Y:S01]  /*0110*/  MOV R7, RZ ;  /* 0x000000ff00077202 */ /* 0x000fe20000000f00 */
[----:B------:R-:W-:Y:S01]  /*0120*/  UIADD3 UR4, UPT, UPT, UR5, 0x1, URZ ;  /* 0x0000000105047890 */ /* 0x000fe2000fffe0ff */
[----:B------:R-:W-:Y:S02]  /*0130*/  MOV R6, 0x3f800000 ;  /* 0x3f80000000067802 */ /* 0x000fe40000000f00 */
[----:B------:R-:W-:Y:S01]  /*0140*/  MOV R8, RZ ;  /* 0x000000ff00087202 */ /* 0x000fe20000000f00 */
[----:B------:R-:W-:-:S04]  /*0150*/  ULOP3.LUT UR8, UR4, 0xf, URZ, 0xc0, !UPT ;  /* 0x0000000f04087892 */ /* 0x000fc8000f8ec0ff */
[----:B------:R-:W-:Y:S01]  /*0160*/  UISETP.NE.AND UP0, UPT, UR8, URZ, UPT ;  /* 0x000000ff0800728c */ /* 0x000fe2000bf05270 */
[----:B0-----:R-:W-:Y:S10]  /*0170*/  BRA.U !UP1, `(.L_x_1) ;  /* 0x0000000109fc7547 */ /* 0x001ff4000b800000 */
[----:B------:R-:W0:Y:S01]  /*0180*/  LDCU.64 UR6, c[0x0][0x380] ;  /* 0x00007000ff0677ac */ /* 0x000e220008000a00 */
[----:B------:R-:W-:Y:S01]  /*0190*/  HFMA2 R6, -RZ, RZ, 1.875, 0 ;  /* 0x3f800000ff067431 */ /* 0x000fe200000001ff */
[----:B------:R-:W-:Y:S01]  /*01a0*/  MOV R7, RZ ;  /* 0x000000ff00077202 */ /* 0x000fe20000000f00 */
[----:B------:R-:W-:-:S06]  /*01b0*/  ULOP3.LUT UR9, UR4, 0xfffffff0, URZ, 0xc0, !UPT ;  /* 0xfffffff004097892 */ /* 0x000fcc000f8ec0ff */
[----:B------:R-:W-:Y:S01]  /*01c0*/  MOV R8, UR9 ;  /* 0x0000000900087c02 */ /* 0x000fe20008000f00 */
[----:B0-----:R-:W-:-:S04]  /*01d0*/  UIADD3 UR5, UP1, UPT, UR6, 0x20, URZ ;  /* 0x0000002006057890 */ /* 0x001fc8000ff3e0ff */
[----:B------:R-:W-:Y:S02]  /*01e0*/  UIADD3.X UR6, UPT, UPT, URZ, UR7, URZ, UP1, !UPT ;  /* 0x00000007ff067290 */ /* 0x000fe40008ffe4ff */
[----:B------:R-:W-:Y:S01]  /*01f0*/  MOV R4, UR5 ;  /* 0x0000000500047c02 */ /* 0x000fe20008000f00 */
[----:B------:R-:W-:-:S03]  /*0200*/  UIADD3 UR7, UPT, UPT, -UR9, URZ, URZ ;  /* 0x000000ff09077290 */ /* 0x000fc6000fffe1ff */
[----:B------:R-:W-:-:S09]  /*0210*/  MOV R5, UR6 ;  /* 0x0000000600057c02 */ /* 0x000fd20008000f00 */
.L_x_2:
[----:B------:R-:W2:Y:S04]  /*0220*/  LDG.E R22, desc[UR10][R4.64+-0x20] ;  /* 0xffffe00a04167981 */ /* 0x000ea8000c1e1900 */
[----:B------:R-:W3:Y:S04]  /*0230*/  LDG.E R23, desc[UR10][R4.64+-0x1c] ;  /* 0xffffe40a04177981 */ /* 0x000ee8000c1e1900 */
[----:B------:R-:W4:Y:S04]  /*0240*/  LDG.E R24, desc[UR10][R4.64+-0x18] ;  /* 0xffffe80a04187981 */ /* 0x000f28000c1e1900 */
        /* <DEDUP_REMOVED lines=12> */
[----:B------:R0:W4:Y:S01]  /*0310*/  LDG.E R9, desc[UR10][R4.64+0x1c] ;  /* 0x00001c0a04097981 */ /* 0x000122000c1e1900 */
[----:B------:R-:W-:-:S04]  /*0320*/  UIADD3 UR7, UPT, UPT, UR7, 0x10, URZ ;  /* 0x0000001007077890 */ /* 0x000fc8000fffe0ff */
[----:B------:R-:W-:Y:S01]  /*0330*/  UISETP.NE.AND UP1, UPT, UR7, URZ, UPT ;  /* 0x000000ff0700728c */ /* 0x000fe2000bf25270 */
[----:B0-----:R-:W-:-:S04]  /*0340*/  IADD3 R4, P0, PT, R4, 0x40, RZ ;  /* 0x0000004004047810 */ /* 0x001fc80007f1e0ff */
[----:B------:R-:W-:Y:S01]  /*0350*/  IADD3.X R5, PT, PT, RZ, R5, RZ, P0, !PT ;  /* 0x00000005ff057210 */ /* 0x000fe200007fe4ff */
[-C--:B--2---:R-:W-:Y:S01]  /*0360*/  FFMA R22, R22, R6.reuse, R7 ;  /* 0x0000000616167223 */ /* 0x084fe20000000007 */
[----:B-----5:R-:W-:-:S04]  /*0370*/  FMUL R7, R0, R6 ;  /* 0x0000000600077220 */ /* 0x020fc80000400000 */
[----:B---3--:R-:W-:Y:S01]  /*0380*/  FFMA R22, R7, R23, R22 ;  /* 0x0000001707167223 */ /* 0x008fe20000000016 */
[----:B------:R-:W-:-:S04]  /*0390*/  FMUL R7, R0, R7 ;  /* 0x0000000700077220 */ /* 0x000fc80000400000 */
[----:B----4-:R-:W-:Y:S01]  /*03a0*/  FFMA R22, R7, R24, R22 ;  /* 0x0000001807167223 */ /* 0x010fe20000000016 */
[----:B------:R-:W-:-:S04]  /*03b0*/  FMUL R7, R0, R7 ;  /* 0x0000000700077220 */ /* 0x000fc80000400000 */
[----:B------:R-:W-:Y:S01]  /*03c0*/  FFMA R21, R7, R21, R22 ;  /* 0x0000001507157223 */ /* 0x000fe20000000016 */
        /* <DEDUP_REMOVED lines=24> */
[----:B------:R-:W-:Y:S01]  /*0550*/  FMUL R6, R0, R11 ;  /* 0x0000000b00067220 */ /* 0x000fe20000400000 */
[----:B------:R-:W-:Y:S06]  /*0560*/  BRA.U UP1, `(.L_x_2) ;  /* 0xfffffffd012c7547 */ /* 0x000fec000b83ffff */
.L_x_1:
[----:B------:R-:W-:Y:S05]  /*0570*/  BRA.U !UP0, `(.L_x_0) ;  /* 0x0000000508047547 */ /* 0x000fea000b800000 */
[----:B------:R-:W-:Y:S02]  /*0580*/  UISETP.GE.U32.AND UP0, UPT, UR8, 0x8, UPT ;  /* 0x000000080800788c */ /* 0x000fe4000bf06070 */
[----:B------:R-:W-:-:S04]  /*0590*/  ULOP3.LUT UR5, UR4, 0x7, URZ, 0xc0, !UPT ;  /* 0x0000000704057892 */ /* 0x000fc8000f8ec0ff */
[----:B------:R-:W-:-:S03]  /*05a0*/  UISETP.NE.AND UP1, UPT, UR5, URZ, UPT ;  /* 0x000000ff0500728c */ /* 0x000fc6000bf25270 */
[----:B------:R-:W-:Y:S08]  /*05b0*/  BRA.U !UP0, `(.L_x_3) ;  /* 0x00000001086c7547 */ /* 0x000ff0000b800000 */
[----:B------:R-:W0:Y:S02]  /*05c0*/  LDC.64 R4, c[0x0][0x380] ;  /* 0x0000e000ff047b82 */ /* 0x000e240000000a00 */
[----:B0-----:R-:W-:-:S05]  /*05d0*/  IMAD.WIDE.U32 R4, R8, 0x4, R4 ;  /* 0x0000000408047825 */ /* 0x001fca00078e0004 */
[----:B------:R-:W2:Y:S04]  /*05e0*/  LDG.E R9, desc[UR10][R4.64] ;  /* 0x0000000a04097981 */ /* 0x000ea8000c1e1900 */
[----:B------:R-:W3:Y:S04]  /*05f0*/  LDG.E R11, desc[UR10][R4.64+0x4] ;  /* 0x0000040a040b7981 */ /* 0x000ee8000c1e1900 */
[----:B------:R-:W4:Y:S04]  /*0600*/  LDG.E R12, desc[UR10][R4.64+0x8] ;  /* 0x0000080a040c7981 */ /* 0x000f28000c1e1900 */
[----:B------:R-:W4:Y:S04]  /*0610*/  LDG.E R13, desc[UR10][R4.64+0xc] ;  /* 0x00000c0a040d7981 */ /* 0x000f28000c1e1900 */
[----:B------:R-:W4:Y:S04]  /*0620*/  LDG.E R14, desc[UR10][R4.64+0x10] ;  /* 0x0000100a040e7981 */ /* 0x000f28000c1e1900 */
[----:B------:R-:W4:Y:S04]  /*0630*/  LDG.E R15, desc[UR10][R4.64+0x14] ;  /* 0x0000140a040f7981 */ /* 0x000f28000c1e1900 */
[----:B------:R-:W4:Y:S04]  /*0640*/  LDG.E R16, desc[UR10][R4.64+0x18] ;  /* 0x0000180a04107981 */ /* 0x000f28000c1e1900 */
[----:B------:R0:W4:Y:S01]  /*0650*/  LDG.E R17, desc[UR10][R4.64+0x1c] ;  /* 0x00001c0a04117981 */ /* 0x000122000c1e1900 */
[----:B-----5:R-:W-:Y:S01]  /*0660*/  FMUL R10, R0, R6 ;  /* 0x00000006000a7220 */ /* 0x020fe20000400000 */
[----:B------:R-:W-:Y:S01]  /*0670*/  IADD3 R8, PT, PT, R8, 0x8, RZ ;  /* 0x0000000808087810 */ /* 0x000fe20007ffe0ff */
[----:B--2---:R-:W-:-:S02]  /*0680*/  FFMA R9, R6, R9, R7 ;  /* 0x0000000906097223 */ /* 0x004fc40000000007 */
[----:B------:R-:W-:Y:S02]  /*0690*/  FMUL R6, R0, R10 ;  /* 0x0000000a00067220 */ /* 0x000fe40000400000 */
[----:B---3--:R-:W-:Y:S02]  /*06a0*/  FFMA R9, R10, R11, R9 ;  /* 0x0000000b0a097223 */ /* 0x008fe40000000009 */
[----:B------:R-:W-:Y:S02]  /*06b0*/  FMUL R10, R0, R6 ;  /* 0x00000006000a7220 */ /* 0x000fe40000400000 */
[----:B----4-:R-:W-:Y:S02]  /*06c0*/  FFMA R9, R6, R12, R9 ;  /* 0x0000000c06097223 */ /* 0x010fe40000000009 */
[----:B------:R-:W-:Y:S02]  /*06d0*/  FMUL R6, R0, R10 ;  /* 0x0000000a00067220 */ /* 0x000fe40000400000 */
[----:B------:R-:W-:-:S02]  /*06e0*/  FFMA R9, R10, R13, R9 ;  /* 0x0000000d0a097223 */ /* 0x000fc40000000009 */
[----:B------:R-:W-:Y:S02]  /*06f0*/  FMUL R10, R0, R6 ;  /* 0x00000006000a7220 */ /* 0x000fe40000400000 */
[----:B------:R-:W-:Y:S02]  /*0700*/  FFMA R9, R6, R14, R9 ;  /* 0x0000000e06097223 */ /* 0x000fe40000000009 */
[----:B0-----:R-:W-:Y:S02]  /*0710*/  FMUL R4, R0, R10 ;  /* 0x0000000a00047220 */ /* 0x001fe40000400000 */
[----:B------:R-:W-:Y:S02]  /*0720*/  FFMA R9, R10, R15, R9 ;  /* 0x0000000f0a097223 */ /* 0x000fe40000000009 */
[----:B------:R-:W-:Y:S02]  /*0730*/  FMUL R10, R0, R4 ;  /* 0x00000004000a7220 */ /* 0x000fe40000400000 */
[----:B------:R-:W-:-:S02]  /*0740*/  FFMA R9, R4, R16, R9 ;  /* 0x0000001004097223 */ /* 0x000fc40000000009 */
[----:B------:R-:W-:Y:S02]  /*0750*/  FMUL R6, R0, R10 ;  /* 0x0000000a00067220 */ /* 0x000fe40000400000 */
[----:B------:R-:W-:-:S07]  /*0760*/  FFMA R7, R10, R17, R9 ;  /* 0x000000110a077223 */ /* 0x000fce0000000009 */
.L_x_3:
        /* <DEDUP_REMOVED lines=10> */
[----:B------:R-:W4:Y:S01]  /*0810*/  LDG.E R13, desc[UR10][R4.64+0xc] ;  /* 0x00000c0a040d7981 */ /* 0x000f22000c1e1900 */
        /* <DEDUP_REMOVED lines=8> */
[----:B------:R-:W-:-:S07]  /*08a0*/  FFMA R7, R10, R13, R9 ;  /* 0x0000000d0a077223 */ /* 0x000fce0000000009 */
.L_x_4:
[----:B------:R-:W-:Y:S05]  /*08b0*/  BRA.U !UP1, `(.L_x_0) ;  /* 0x0000000109347547 */ /* 0x000fea000b800000 */
[----:B------:R-:W0:Y:S01]  /*08c0*/  LDC.64 R4, c[0x0][0x380] ;  /* 0x0000e000ff047b82 */ /* 0x000e220000000a00 */
[----:B------:R-:W-:Y:S01]  /*08d0*/  UIADD3 UR4, UPT, UPT, -UR4, URZ, URZ ;  /* 0x000000ff04047290 */ /* 0x000fe2000fffe1ff */
[----:B0-----:R-:W-:-:S11]  /*08e0*/  IMAD.WIDE.U32 R8, R8, 0x4, R4 ;  /* 0x0000000408087825 */ /* 0x001fd600078e0004 */
.L_x_5:
[----:B------:R-:W-:Y:S02]  /*08f0*/  MOV R4, R8 ;  /* 0x0000000800047202 */ /* 0x000fe40000000f00 */
[----:B------:R-:W-:-:S05]  /*0900*/  MOV R5, R9 ;  /* 0x0000000900057202 */ /* 0x000fca0000000f00 */
[----:B------:R-:W2:Y:S01]  /*0910*/  LDG.E R4, desc[UR10][R4.64] ;  /* 0x0000000a04047981 */ /* 0x000ea2000c1e1900 */
[----:B------:R-:W-:Y:S01]  /*0920*/  UIADD3 UR4, UPT, UPT, UR4, 0x1, URZ ;  /* 0x0000000104047890 */ /* 0x000fe2000fffe0ff */
[----:B------:R-:W-:-:S03]  /*0930*/  IADD3 R8, P0, PT, R8, 0x4, RZ ;  /* 0x0000000408087810 */ /* 0x000fc60007f1e0ff */
[----:B------:R-:W-:Y:S01]  /*0940*/  UISETP.NE.AND UP0, UPT, UR4, URZ, UPT ;  /* 0x000000ff0400728c */ /* 0x000fe2000bf05270 */
[----:B------:R-:W-:Y:S01]  /*0950*/  IADD3.X R9, PT, PT, RZ, R9, RZ, P0, !PT ;  /* 0x00000009ff097210 */ /* 0x000fe200007fe4ff */
[-C--:B--2---:R-:W-:Y:S01]  /*0960*/  FFMA R7, R4, R6.reuse, R7 ;  /* 0x0000000604077223 */ /* 0x084fe20000000007 */
[----:B-----5:R-:W-:-:S06]  /*0970*/  FMUL R6, R0, R6 ;  /* 0x0000000600067220 */ /* 0x020fcc0000400000 */
[----:B------:R-:W-:Y:S05]  /*0980*/  BRA.U UP0, `(.L_x_5) ;  /* 0xfffffffd00d87547 */ /* 0x000fea000b83ffff */
.L_x_0:
[----:B------:R-:W-:Y:S01]  /*0990*/  STG.E desc[UR10][R2.64], R7 ;  /* 0x0000000702007986 */ /* 0x000fe2000c10190a */
[----:B------:R-:W-:Y:S05]  /*09a0*/  EXIT ;  /* 0x000000000000794d */ /* 0x000fea0003800000 */
.L_x_6:
[----:B------:R-:W-:-:S00]  /*09b0*/  BRA `(.L_x_6) ;  /* 0xfffffffc00fc7947 */ /* 0x000fc0000383ffff */
[----:B------:R-:W-:-:S00]  /*09c0*/  NOP ;  /* 0x0000000000007918 */ /* 0x000fc00000000000 */
        /* <DEDUP_REMOVED lines=11> */
.L_x_7:


//--------------------- .nv.shared.reserved.0     --------------------------
	.section	.nv.shared.reserved.0,"aw",@nobits
	.weak		__nv_reservedSMEM_offset_0_alias
	.size		__nv_reservedSMEM_offset_0_alias, 0, 64
	.other		__nv_reservedSMEM_offset_0_alias,@"STO_CUDA_RESERVED_SHARED STV_DEFAULT"
__nv_reservedSMEM_offset_0_alias:
	.zero		0
	.zero		64


//--------------------- .nv.constant0._Z20polynomial_expansionPfiiS_ --------------------------
	.section	.nv.constant0._Z20polynomial_expansionPfiiS_,"a",@progbits
	.sectionflags	@""
	.align	4
.nv.constant0._Z20polynomial_expansionPfiiS_:
	.zero		920


//--------------------- SYMBOLS --------------------------

	.type		.nv.reservedSmem.offset0,@object
	.size		.nv.reservedSmem.offset0,0x4
